//
// Generated by NVIDIA NVVM Compiler
//
// Compiler Build ID: CL-36424714
// Cuda compilation tools, release 13.0, V13.0.88
// Based on NVVM 20.0.0
//

.version 9.0
.target sm_100
.address_size 64

	// .globl	_Z11convolve_v1PKfS0_Pfiii
// _ZZ11convolve_v1PKfS0_PfiiiE12sharedKernel has been demoted

.visible .entry _Z11convolve_v1PKfS0_Pfiii(
	.param .u64 .ptr .align 1 _Z11convolve_v1PKfS0_Pfiii_param_0,
	.param .u64 .ptr .align 1 _Z11convolve_v1PKfS0_Pfiii_param_1,
	.param .u64 .ptr .align 1 _Z11convolve_v1PKfS0_Pfiii_param_2,
	.param .u32 _Z11convolve_v1PKfS0_Pfiii_param_3,
	.param .u32 _Z11convolve_v1PKfS0_Pfiii_param_4,
	.param .u32 _Z11convolve_v1PKfS0_Pfiii_param_5
)
{
	.reg .pred 	%p<12>;
	.reg .b32 	%r<51>;
	.reg .b32 	%f<72>;
	.reg .b64 	%rd<53>;
	// demoted variable
	.shared .align 4 .b8 _ZZ11convolve_v1PKfS0_PfiiiE12sharedKernel[576];
	ld.param.u64 	%rd21, [_Z11convolve_v1PKfS0_Pfiii_param_0];
	ld.param.u64 	%rd23, [_Z11convolve_v1PKfS0_Pfiii_param_1];
	ld.param.u32 	%r11, [_Z11convolve_v1PKfS0_Pfiii_param_3];
	ld.param.u32 	%r12, [_Z11convolve_v1PKfS0_Pfiii_param_4];
	cvta.to.global.u64 	%rd1, %rd23;
	mov.u32 	%r14, %ctaid.x;
	mov.u32 	%r15, %ntid.x;
	mov.u32 	%r16, %tid.x;
	mad.lo.s32 	%r1, %r14, %r15, %r16;
	mov.u32 	%r17, %ctaid.y;
	mov.u32 	%r18, %ntid.y;
	mov.u32 	%r19, %tid.y;
	mad.lo.s32 	%r2, %r17, %r18, %r19;
	mad.lo.s32 	%r3, %r11, %r2, %r1;
	mul.lo.s32 	%r20, %r11, %r11;
	setp.ge.s32 	%p1, %r3, %r20;
	@%p1 bra 	$L__BB0_2;
	cvta.to.global.u64 	%rd24, %rd21;
	mul.wide.s32 	%rd25, %r3, 4;
	add.s64 	%rd26, %rd24, %rd25;
	ld.global.f32 	%f15, [%rd26];
	shl.b32 	%r21, %r3, 2;
	mov.u32 	%r22, _ZZ11convolve_v1PKfS0_PfiiiE12sharedKernel;
	add.s32 	%r23, %r22, %r21;
	st.shared.f32 	[%r23], %f15;
$L__BB0_2:
	bar.sync 	0;
	max.s32 	%r24, %r1, %r2;
	setp.ge.s32 	%p2, %r24, %r12;
	@%p2 bra 	$L__BB0_18;
	cvt.s64.s32 	%rd2, %r11;
	setp.eq.s32 	%p3, %r11, 0;
	mov.f32 	%f70, 0f00000000;
	@%p3 bra 	$L__BB0_17;
	mul.lo.s32 	%r25, %r12, %r2;
	cvt.u64.u32 	%rd28, %r25;
	cvt.u64.u32 	%rd3, %r12;
	cvt.s64.s32 	%rd29, %r1;
	add.s64 	%rd4, %rd28, %rd29;
	and.b32  	%r4, %r11, 7;
	and.b32  	%r5, %r11, 3;
	and.b32  	%r6, %r11, 1;
	shl.b32 	%r7, %r11, 2;
	mov.f32 	%f70, 0f00000000;
	mov.b64 	%rd47, 0;
	cvt.u64.u32 	%rd31, %r11;
$L__BB0_5:
	setp.lt.u32 	%p4, %r11, 8;
	mul.lo.s64 	%rd6, %rd47, %rd31;
	mad.lo.s64 	%rd7, %rd47, %rd3, %rd4;
	mov.b64 	%rd51, 0;
	@%p4 bra 	$L__BB0_8;
	and.b64  	%rd49, %rd2, -8;
	shl.b64 	%rd32, %rd7, 2;
	add.s64 	%rd33, %rd1, %rd32;
	add.s64 	%rd48, %rd33, 16;
	cvt.u32.u64 	%r26, %rd47;
	mov.u32 	%r27, _ZZ11convolve_v1PKfS0_PfiiiE12sharedKernel;
	mad.lo.s32 	%r28, %r7, %r26, %r27;
	add.s32 	%r50, %r28, 16;
$L__BB0_7:
	.pragma "nounroll";
	and.b64  	%rd51, %rd2, -8;
	ld.shared.f32 	%f19, [%r50+-16];
	ld.global.f32 	%f20, [%rd48+-16];
	fma.rn.f32 	%f21, %f19, %f20, %f70;
	ld.shared.f32 	%f22, [%r50+-12];
	ld.global.f32 	%f23, [%rd48+-12];
	fma.rn.f32 	%f24, %f22, %f23, %f21;
	ld.shared.f32 	%f25, [%r50+-8];
	ld.global.f32 	%f26, [%rd48+-8];
	fma.rn.f32 	%f27, %f25, %f26, %f24;
	ld.shared.f32 	%f28, [%r50+-4];
	ld.global.f32 	%f29, [%rd48+-4];
	fma.rn.f32 	%f30, %f28, %f29, %f27;
	ld.shared.f32 	%f31, [%r50];
	ld.global.f32 	%f32, [%rd48];
	fma.rn.f32 	%f33, %f31, %f32, %f30;
	ld.shared.f32 	%f34, [%r50+4];
	ld.global.f32 	%f35, [%rd48+4];
	fma.rn.f32 	%f36, %f34, %f35, %f33;
	ld.shared.f32 	%f37, [%r50+8];
	ld.global.f32 	%f38, [%rd48+8];
	fma.rn.f32 	%f39, %f37, %f38, %f36;
	ld.shared.f32 	%f40, [%r50+12];
	ld.global.f32 	%f41, [%rd48+12];
	fma.rn.f32 	%f70, %f40, %f41, %f39;
	add.s64 	%rd49, %rd49, -8;
	add.s64 	%rd48, %rd48, 32;
	add.s32 	%r50, %r50, 32;
	setp.ne.s64 	%p5, %rd49, 0;
	@%p5 bra 	$L__BB0_7;
$L__BB0_8:
	setp.eq.s32 	%p6, %r4, 0;
	@%p6 bra 	$L__BB0_16;
	add.s32 	%r29, %r4, -1;
	setp.lt.u32 	%p7, %r29, 3;
	@%p7 bra 	$L__BB0_11;
	cvt.u32.u64 	%r30, %rd6;
	cvt.u32.u64 	%r31, %rd51;
	add.s32 	%r32, %r31, %r30;
	shl.b32 	%r33, %r32, 2;
	mov.u32 	%r34, _ZZ11convolve_v1PKfS0_PfiiiE12sharedKernel;
	add.s32 	%r35, %r34, %r33;
	ld.shared.f32 	%f43, [%r35];
	add.s64 	%rd34, %rd7, %rd51;
	shl.b64 	%rd35, %rd34, 2;
	add.s64 	%rd36, %rd1, %rd35;
	ld.global.f32 	%f44, [%rd36];
	fma.rn.f32 	%f45, %f43, %f44, %f70;
	ld.shared.f32 	%f46, [%r35+4];
	ld.global.f32 	%f47, [%rd36+4];
	fma.rn.f32 	%f48, %f46, %f47, %f45;
	ld.shared.f32 	%f49, [%r35+8];
	ld.global.f32 	%f50, [%rd36+8];
	fma.rn.f32 	%f51, %f49, %f50, %f48;
	ld.shared.f32 	%f52, [%r35+12];
	ld.global.f32 	%f53, [%rd36+12];
	fma.rn.f32 	%f70, %f52, %f53, %f51;
	add.s64 	%rd51, %rd51, 4;
$L__BB0_11:
	setp.eq.s32 	%p8, %r5, 0;
	@%p8 bra 	$L__BB0_16;
	setp.eq.s32 	%p9, %r5, 1;
	@%p9 bra 	$L__BB0_14;
	cvt.u32.u64 	%r36, %rd6;
	cvt.u32.u64 	%r37, %rd51;
	add.s32 	%r38, %r37, %r36;
	shl.b32 	%r39, %r38, 2;
	mov.u32 	%r40, _ZZ11convolve_v1PKfS0_PfiiiE12sharedKernel;
	add.s32 	%r41, %r40, %r39;
	ld.shared.f32 	%f55, [%r41];
	add.s64 	%rd37, %rd7, %rd51;
	shl.b64 	%rd38, %rd37, 2;
	add.s64 	%rd39, %rd1, %rd38;
	ld.global.f32 	%f56, [%rd39];
	fma.rn.f32 	%f57, %f55, %f56, %f70;
	ld.shared.f32 	%f58, [%r41+4];
	ld.global.f32 	%f59, [%rd39+4];
	fma.rn.f32 	%f70, %f58, %f59, %f57;
	add.s64 	%rd51, %rd51, 2;
$L__BB0_14:
	setp.eq.s32 	%p10, %r6, 0;
	@%p10 bra 	$L__BB0_16;
	cvt.u32.u64 	%r42, %rd6;
	cvt.u32.u64 	%r43, %rd51;
	add.s32 	%r44, %r43, %r42;
	shl.b32 	%r45, %r44, 2;
	mov.u32 	%r46, _ZZ11convolve_v1PKfS0_PfiiiE12sharedKernel;
	add.s32 	%r47, %r46, %r45;
	ld.shared.f32 	%f60, [%r47];
	add.s64 	%rd40, %rd7, %rd51;
	shl.b64 	%rd41, %rd40, 2;
	add.s64 	%rd42, %rd1, %rd41;
	ld.global.f32 	%f61, [%rd42];
	fma.rn.f32 	%f70, %f60, %f61, %f70;
$L__BB0_16:
	add.s64 	%rd47, %rd47, 1;
	setp.ne.s64 	%p11, %rd47, %rd2;
	@%p11 bra 	$L__BB0_5;
$L__BB0_17:
	ld.param.u32 	%r49, [_Z11convolve_v1PKfS0_Pfiii_param_5];
	ld.param.u64 	%rd46, [_Z11convolve_v1PKfS0_Pfiii_param_2];
	mad.lo.s32 	%r48, %r49, %r2, %r1;
	cvta.to.global.u64 	%rd43, %rd46;
	mul.wide.s32 	%rd44, %r48, 4;
	add.s64 	%rd45, %rd43, %rd44;
	st.global.f32 	[%rd45], %f70;
$L__BB0_18:
	ret;

}


// ===== COMPILED SASS (sm_100) =====

	.target	sm_100

	.elftype	@"ET_EXEC"


//--------------------- .note.nv.tkinfo           --------------------------
	.section	.note.nv.tkinfo,"",@"SHT_NOTE"
	.sectionflags	@"SHF_NOTE_NV_TKINFO"
	.tkinfo
        /*0018*/ 	.word	0x00000002
        /*0030*/ 	.string	""
        /*0030*/ 	.string	"ptxas"
        /*0030*/ 	.string	"Cuda compilation tools, release 13.0, V13.0.88"
        /*0030*/ 	.string	"Build cuda_13.0.r13.0/compiler.36424714_0"
        /*0030*/ 	.string	"-arch sm_100 -m 64 "



//--------------------- .note.nv.cuinfo           --------------------------
	.section	.note.nv.cuinfo,"",@"SHT_NOTE"
	.sectionflags	@"SHF_NOTE_NV_CUINFO"
        /*0018*/ 	.short	0x0002
        /*001a*/ 	.short	0x0064
        /*001c*/ 	.short	0x0082
	.zero		2


//--------------------- .nv.info                  --------------------------
	.section	.nv.info,"",@"SHT_CUDA_INFO"
	.align	4


	//----- nvinfo : EIATTR_REGCOUNT
	.align		4
        /*0000*/ 	.byte	0x04, 0x2f
        /*0002*/ 	.short	(.L_1 - .L_0)
	.align		4
.L_0:
        /*0004*/ 	.word	index@(_Z11convolve_v1PKfS0_Pfiii)
        /*0008*/ 	.word	0x00000020


	//----- nvinfo : EIATTR_FRAME_SIZE
	.align		4
.L_1:
        /*000c*/ 	.byte	0x04, 0x11
        /*000e*/ 	.short	(.L_3 - .L_2)
	.align		4
.L_2:
        /*0010*/ 	.word	index@(_Z11convolve_v1PKfS0_Pfiii)
        /*0014*/ 	.word	0x00000000


	//----- nvinfo : EIATTR_MIN_STACK_SIZE
	.align		4
.L_3:
        /*0018*/ 	.byte	0x04, 0x12
        /*001a*/ 	.short	(.L_5 - .L_4)
	.align		4
.L_4:
        /*001c*/ 	.word	index@(_Z11convolve_v1PKfS0_Pfiii)
        /*0020*/ 	.word	0x00000000
.L_5:


//--------------------- .nv.compat                --------------------------
	.section	.nv.compat,"",@"SHT_CUDA_COMPAT_INFO"
	.align	4
        /*0000*/ 	.byte	0x02, 0x09, 0x00, 0x00, 0x02, 0x02, 0x01, 0x00, 0x02, 0x05, 0x05, 0x00, 0x03, 0x07, 0x01, 0x01
        /*0010*/ 	.byte	0x02, 0x03, 0x00, 0x00, 0x02, 0x06, 0x01, 0x00, 0x04, 0x0b, 0x08, 0x00, 0x09, 0x00, 0x00, 0x00
        /*0020*/ 	.byte	0x00, 0x00, 0x00, 0x00


//--------------------- .nv.info._Z11convolve_v1PKfS0_Pfiii --------------------------
	.section	.nv.info._Z11convolve_v1PKfS0_Pfiii,"",@"SHT_CUDA_INFO"
	.sectionflags	@""
	.align	4


	//----- nvinfo : EIATTR_CUDA_API_VERSION
	.align		4
        /*0000*/ 	.byte	0x04, 0x37
        /*0002*/ 	.short	(.L_7 - .L_6)
.L_6:
        /*0004*/ 	.word	0x00000082


	//----- nvinfo : EIATTR_KPARAM_INFO
	.align		4
.L_7:
        /*0008*/ 	.byte	0x04, 0x17
        /*000a*/ 	.short	(.L_9 - .L_8)
.L_8:
        /*000c*/ 	.word	0x00000000
        /*0010*/ 	.short	0x0005
        /*0012*/ 	.short	0x0020
        /*0014*/ 	.byte	0x00, 0xf0, 0x11, 0x00


	//----- nvinfo : EIATTR_KPARAM_INFO
	.align		4
.L_9:
        /*0018*/ 	.byte	0x04, 0x17
        /*001a*/ 	.short	(.L_11 - .L_10)
.L_10:
        /*001c*/ 	.word	0x00000000
        /*0020*/ 	.short	0x0004
        /*0022*/ 	.short	0x001c
        /*0024*/ 	.byte	0x00, 0xf0, 0x11, 0x00


	//----- nvinfo : EIATTR_KPARAM_INFO
	.align		4
.L_11:
        /*0028*/ 	.byte	0x04, 0x17
        /*002a*/ 	.short	(.L_13 - .L_12)
.L_12:
        /*002c*/ 	.word	0x00000000
        /*0030*/ 	.short	0x0003
        /*0032*/ 	.short	0x0018
        /*0034*/ 	.byte	0x00, 0xf0, 0x11, 0x00


	//----- nvinfo : EIATTR_KPARAM_INFO
	.align		4
.L_13:
        /*0038*/ 	.byte	0x04, 0x17
        /*003a*/ 	.short	(.L_15 - .L_14)
.L_14:
        /*003c*/ 	.word	0x00000000
        /*0040*/ 	.short	0x0002
        /*0042*/ 	.short	0x0010
        /*0044*/ 	.byte	0x00, 0xf5, 0x21, 0x00


	//----- nvinfo : EIATTR_KPARAM_INFO
	.align		4
.L_15:
        /*0048*/ 	.byte	0x04, 0x17
        /*004a*/ 	.short	(.L_17 - .L_16)
.L_16:
        /*004c*/ 	.word	0x00000000
        /*0050*/ 	.short	0x0001
        /*0052*/ 	.short	0x0008
        /*0054*/ 	.byte	0x00, 0xf5, 0x21, 0x00


	//----- nvinfo : EIATTR_KPARAM_INFO
	.align		4
.L_17:
        /*0058*/ 	.byte	0x04, 0x17
        /*005a*/ 	.short	(.L_19 - .L_18)
.L_18:
        /*005c*/ 	.word	0x00000000
        /*0060*/ 	.short	0x0000
        /*0062*/ 	.short	0x0000
        /*0064*/ 	.byte	0x00, 0xf5, 0x21, 0x00


	//----- nvinfo : EIATTR_SPARSE_MMA_MASK
	.align		4
.L_19:
        /*0068*/ 	.byte	0x03, 0x50
        /*006a*/ 	.short	0x0000


	//----- nvinfo : EIATTR_MAXREG_COUNT
	.align		4
        /*006c*/ 	.byte	0x03, 0x1b
        /*006e*/ 	.short	0x00ff


	//----- nvinfo : EIATTR_NUM_BARRIERS
	.align		4
        /*0070*/ 	.byte	0x02, 0x4c
        /*0072*/ 	.byte	0x01
	.zero		1


	//----- nvinfo : EIATTR_MERCURY_ISA_VERSION
	.align		4
        /*0074*/ 	.byte	0x03, 0x5f
        /*0076*/ 	.short	0x0101


	//----- nvinfo : EIATTR_VRC_CTA_INIT_COUNT
	.align		4
        /*0078*/ 	.byte	0x02, 0x4a
	.zero		1
	.zero		1


	//----- nvinfo : EIATTR_EXIT_INSTR_OFFSETS
	.align		4
        /*007c*/ 	.byte	0x04, 0x1c
        /*007e*/ 	.short	(.L_21 - .L_20)


	//   ....[0]....
.L_20:
        /*0080*/ 	.word	0x000001d0


	//   ....[1]....
        /*0084*/ 	.word	0x00000ac0


	//----- nvinfo : EIATTR_CRS_STACK_SIZE
	.align		4
.L_21:
        /*0088*/ 	.byte	0x04, 0x1e
        /*008a*/ 	.short	(.L_23 - .L_22)
.L_22:
        /*008c*/ 	.word	0x00000000


	//----- nvinfo : EIATTR_CBANK_PARAM_SIZE
	.align		4
.L_23:
        /*0090*/ 	.byte	0x03, 0x19
        /*0092*/ 	.short	0x0024


	//----- nvinfo : EIATTR_PARAM_CBANK
	.align		4
        /*0094*/ 	.byte	0x04, 0x0a
        /*0096*/ 	.short	(.L_25 - .L_24)
	.align		4
.L_24:
        /*0098*/ 	.word	index@(.nv.constant0._Z11convolve_v1PKfS0_Pfiii)
        /*009c*/ 	.short	0x0380
        /*009e*/ 	.short	0x0024


	//----- nvinfo : EIATTR_SW_WAR
	.align		4
.L_25:
        /*00a0*/ 	.byte	0x04, 0x36
        /*00a2*/ 	.short	(.L_27 - .L_26)
.L_26:
        /*00a4*/ 	.word	0x00000008
.L_27:


//--------------------- .nv.callgraph             --------------------------
	.section	.nv.callgraph,"",@"SHT_CUDA_CALLGRAPH"
	.align	4
	.sectionentsize	8
	.align		4
        /*0000*/ 	.word	0x00000000
	.align		4
        /*0004*/ 	.word	0xffffffff
	.align		4
        /*0008*/ 	.word	0x00000000
	.align		4
        /*000c*/ 	.word	0xfffffffe
	.align		4
        /*0010*/ 	.word	0x00000000
	.align		4
        /*0014*/ 	.word	0xfffffffd
	.align		4
        /*0018*/ 	.word	0x00000000
	.align		4
        /*001c*/ 	.word	0xfffffffc


//--------------------- .text._Z11convolve_v1PKfS0_Pfiii --------------------------
	.section	.text._Z11convolve_v1PKfS0_Pfiii,"ax",@progbits
	.align	128
        .global         _Z11convolve_v1PKfS0_Pfiii
        .type           _Z11convolve_v1PKfS0_Pfiii,@function
        .size           _Z11convolve_v1PKfS0_Pfiii,(.L_x_9 - _Z11convolve_v1PKfS0_Pfiii)
        .other          _Z11convolve_v1PKfS0_Pfiii,@"STO_CUDA_ENTRY STV_DEFAULT"
_Z11convolve_v1PKfS0_Pfiii:
.text._Z11convolve_v1PKfS0_Pfiii:
[----:B------:R-:W-:Y:S01]  /*0000*/  LDC R1, c[0x0][0x37c] ;  /* 0x0000df00ff017b82 */ /* 0x000fe20000000800 */
[----:B------:R-:W0:Y:S07]  /*0010*/  S2R R0, SR_TID.X ;  /* 0x0000000000007919 */ /* 0x000e2e0000002100 */
[----:B------:R-:W0:Y:S01]  /*0020*/  LDC R17, c[0x0][0x360] ;  /* 0x0000d800ff117b82 */ /* 0x000e220000000800 */
[----:B------:R-:W1:Y:S01]  /*0030*/  LDCU UR8, c[0x0][0x39c] ;  /* 0x00007380ff0877ac */ /* 0x000e620008000800 */
[----:B------:R-:W-:Y:S01]  /*0040*/  BSSY.RECONVERGENT B0, `(.L_x_0) ;  /* 0x0000017000007945 */ /* 0x000fe20003800200 */
[----:B------:R-:W2:Y:S01]  /*0050*/  S2R R3, SR_TID.Y ;  /* 0x0000000000037919 */ /* 0x000ea20000002200 */
[----:B------:R-:W3:Y:S04]  /*0060*/  LDCU.64 UR6, c[0x0][0x358] ;  /* 0x00006b00ff0677ac */ /* 0x000ee80008000a00 */
[----:B------:R-:W0:Y:S08]  /*0070*/  S2UR UR4, SR_CTAID.X ;  /* 0x00000000000479c3 */ /* 0x000e300000002500 */
[----:B------:R-:W2:Y:S08]  /*0080*/  S2UR UR5, SR_CTAID.Y ;  /* 0x00000000000579c3 */ /* 0x000eb00000002600 */
[----:B------:R-:W2:Y:S08]  /*0090*/  LDC R16, c[0x0][0x364] ;  /* 0x0000d900ff107b82 */ /* 0x000eb00000000800 */
[----:B------:R-:W4:Y:S01]  /*00a0*/  LDC R15, c[0x0][0x398] ;  /* 0x0000e600ff0f7b82 */ /* 0x000f220000000800 */
[----:B0-----:R-:W-:-:S02]  /*00b0*/  IMAD R17, R17, UR4, R0 ;  /* 0x0000000411117c24 */ /* 0x001fc4000f8e0200 */
[----:B--2---:R-:W-:-:S05]  /*00c0*/  IMAD R16, R16, UR5, R3 ;  /* 0x0000000510107c24 */ /* 0x004fca000f8e0203 */
[----:B------:R-:W-:Y:S01]  /*00d0*/  VIMNMX R2, PT, PT, R17, R16, !PT ;  /* 0x0000001011027248 */ /* 0x000fe20007fe0100 */
[----:B----4-:R-:W-:-:S03]  /*00e0*/  IMAD R0, R15, R15, RZ ;  /* 0x0000000f0f007224 */ /* 0x010fc600078e02ff */
[----:B-1----:R-:W-:Y:S01]  /*00f0*/  ISETP.GE.AND P1, PT, R2, UR8, PT ;  /* 0x0000000802007c0c */ /* 0x002fe2000bf26270 */
[----:B------:R-:W-:-:S05]  /*0100*/  IMAD R5, R16, R15, R17 ;  /* 0x0000000f10057224 */ /* 0x000fca00078e0211 */
[----:B------:R-:W-:-:S13]  /*0110*/  ISETP.GE.AND P0, PT, R5, R0, PT ;  /* 0x000000000500720c */ /* 0x000fda0003f06270 */
[----:B---3--:R-:W-:Y:S05]  /*0120*/  @P0 BRA `(.L_x_1) ;  /* 0x0000000000200947 */ /* 0x008fea0003800000 */
[----:B------:R-:W0:Y:S02]  /*0130*/  LDC.64 R2, c[0x0][0x380] ;  /* 0x0000e000ff027b82 */ /* 0x000e240000000a00 */
[----:B0-----:R-:W-:-:S06]  /*0140*/  IMAD.WIDE R2, R5, 0x4, R2 ;  /* 0x0000000405027825 */ /* 0x001fcc00078e0202 */
[----:B------:R-:W2:Y:S01]  /*0150*/  LDG.E R2, desc[UR6][R2.64] ;  /* 0x0000000602027981 */ /* 0x000ea2000c1e1900 */
[----:B------:R-:W0:Y:S01]  /*0160*/  S2UR UR5, SR_CgaCtaId ;  /* 0x00000000000579c3 */ /* 0x000e220000008800 */
[----:B------:R-:W-:Y:S02]  /*0170*/  UMOV UR4, 0x400 ;  /* 0x0000040000047882 */ /* 0x000fe40000000000 */
[----:B0-----:R-:W-:-:S06]  /*0180*/  ULEA UR4, UR5, UR4, 0x18 ;  /* 0x0000000405047291 */ /* 0x001fcc000f8ec0ff */
[----:B------:R-:W-:-:S05]  /*0190*/  LEA R5, R5, UR4, 0x2 ;  /* 0x0000000405057c11 */ /* 0x000fca000f8e10ff */
[----:B--2---:R0:W-:Y:S02]  /*01a0*/  STS [R5], R2 ;  /* 0x0000000205007388 */ /* 0x0041e40000000800 */
.L_x_1:
[----:B------:R-:W-:Y:S05]  /*01b0*/  BSYNC.RECONVERGENT B0 ;  /* 0x0000000000007941 */ /* 0x000fea0003800200 */
.L_x_0:
[----:B------:R-:W-:Y:S06]  /*01c0*/  BAR.SYNC.DEFER_BLOCKING 0x0 ;  /* 0x0000000000007b1d */ /* 0x000fec0000010000 */
[----:B------:R-:W-:Y:S05]  /*01d0*/  @P1 EXIT ;  /* 0x000000000000194d */ /* 0x000fea0003800000 */
[----:B------:R-:W-:Y:S01]  /*01e0*/  ISETP.NE.AND P0, PT, R15, RZ, PT ;  /* 0x000000ff0f00720c */ /* 0x000fe20003f05270 */
[----:B------:R-:W-:-:S12]  /*01f0*/  IMAD.MOV.U32 R14, RZ, RZ, RZ ;  /* 0x000000ffff0e7224 */ /* 0x000fd800078e00ff */
[----:B------:R-:W-:Y:S05]  /*0200*/  @!P0 BRA `(.L_x_2) ;  /* 0x0000000800188947 */ /* 0x000fea0003800000 */
[----:B0-----:R-:W-:Y:S01]  /*0210*/  IMAD R2, R16, UR8, RZ ;  /* 0x0000000810027c24 */ /* 0x001fe2000f8e02ff */
[C---:B------:R-:W-:Y:S01]  /*0220*/  LOP3.LUT R20, R15.reuse, 0x7, RZ, 0xc0, !PT ;  /* 0x000000070f147812 */ /* 0x040fe200078ec0ff */
[C---:B------:R-:W-:Y:S01]  /*0230*/  IMAD.SHL.U32 R12, R15.reuse, 0x4, RZ ;  /* 0x000000040f0c7824 */ /* 0x040fe200078e00ff */
[----:B------:R-:W-:Y:S01]  /*0240*/  LOP3.LUT R18, R15, 0x3, RZ, 0xc0, !PT ;  /* 0x000000030f127812 */ /* 0x000fe200078ec0ff */
[----:B------:R-:W-:Y:S01]  /*0250*/  IMAD.MOV.U32 R14, RZ, RZ, RZ ;  /* 0x000000ffff0e7224 */ /* 0x000fe200078e00ff */
[----:B------:R-:W-:Y:S01]  /*0260*/  IADD3 R2, P0, PT, R2, R17, RZ ;  /* 0x0000001102027210 */ /* 0x000fe20007f1e0ff */
[----:B------:R-:W-:Y:S01]  /*0270*/  IMAD.MOV.U32 R13, RZ, RZ, RZ ;  /* 0x000000ffff0d7224 */ /* 0x000fe200078e00ff */
[----:B------:R-:W-:Y:S01]  /*0280*/  SHF.R.S32.HI R15, RZ, 0x1f, R15 ;  /* 0x0000001fff0f7819 */ /* 0x000fe2000001140f */
[----:B------:R-:W-:Y:S01]  /*0290*/  IMAD.MOV.U32 R0, RZ, RZ, RZ ;  /* 0x000000ffff007224 */ /* 0x000fe200078e00ff */
[----:B------:R-:W-:-:S09]  /*02a0*/  LEA.HI.X.SX32 R3, R17, RZ, 0x1, P0 ;  /* 0x000000ff11037211 */ /* 0x000fd200000f0eff */
.L_x_7:
[----:B------:R-:W0:Y:S01]  /*02b0*/  LDC.64 R4, c[0x0][0x398] ;  /* 0x0000e600ff047b82 */ /* 0x000e220000000a00 */
[----:B------:R-:W-:Y:S02]  /*02c0*/  HFMA2 R21, -RZ, RZ, 0, 0 ;  /* 0x00000000ff157431 */ /* 0x000fe400000001ff */
[----:B------:R-:W-:Y:S01]  /*02d0*/  IMAD.MOV.U32 R22, RZ, RZ, RZ ;  /* 0x000000ffff167224 */ /* 0x000fe200078e00ff */
[----:B0-----:R-:W-:Y:S01]  /*02e0*/  ISETP.GE.U32.AND P0, PT, R4, 0x8, PT ;  /* 0x000000080400780c */ /* 0x001fe20003f06070 */
[----:B------:R-:W-:-:S04]  /*02f0*/  IMAD.WIDE.U32 R6, R13, R5, R2 ;  /* 0x000000050d067225 */ /* 0x000fc800078e0002 */
[----:B------:R-:W-:Y:S02]  /*0300*/  IMAD R19, R0, R5, RZ ;  /* 0x0000000500137224 */ /* 0x000fe400078e02ff */
[----:B------:R-:W-:Y:S02]  /*0310*/  IMAD R5, R13, R4, RZ ;  /* 0x000000040d057224 */ /* 0x000fe400078e02ff */
[----:B------:R-:W-:-:S04]  /*0320*/  IMAD.IADD R19, R7, 0x1, R19 ;  /* 0x0000000107137824 */ /* 0x000fc800078e0213 */
[----:B------:R-:W-:Y:S05]  /*0330*/  @!P0 BRA `(.L_x_3) ;  /* 0x0000000000b88947 */ /* 0x000fea0003800000 */
[----:B------:R-:W0:Y:S01]  /*0340*/  S2R R9, SR_CgaCtaId ;  /* 0x0000000000097919 */ /* 0x000e220000008800 */
[----:B------:R-:W1:Y:S01]  /*0350*/  LDCU.64 UR4, c[0x0][0x388] ;  /* 0x00007100ff0477ac */ /* 0x000e620008000a00 */
[----:B------:R-:W-:Y:S01]  /*0360*/  MOV R8, 0x400 ;  /* 0x0000040000087802 */ /* 0x000fe20000000f00 */
[----:B------:R-:W-:Y:S01]  /*0370*/  IMAD.MOV.U32 R10, RZ, RZ, R15 ;  /* 0x000000ffff0a7224 */ /* 0x000fe200078e000f */
[----:B------:R-:W-:-:S05]  /*0380*/  LOP3.LUT R21, R4, 0xfffffff8, RZ, 0xc0, !PT ;  /* 0xfffffff804157812 */ /* 0x000fca00078ec0ff */
[----:B------:R-:W-:Y:S01]  /*0390*/  IMAD.MOV.U32 R11, RZ, RZ, R21 ;  /* 0x000000ffff0b7224 */ /* 0x000fe200078e0015 */
[----:B0-----:R-:W-:Y:S02]  /*03a0*/  LEA R9, R9, R8, 0x18 ;  /* 0x0000000809097211 */ /* 0x001fe400078ec0ff */
[----:B-1----:R-:W-:-:S03]  /*03b0*/  LEA R8, P0, R6, UR4, 0x2 ;  /* 0x0000000406087c11 */ /* 0x002fc6000f8010ff */
[----:B------:R-:W-:Y:S01]  /*03c0*/  IMAD R22, R12, R13, R9 ;  /* 0x0000000d0c167224 */ /* 0x000fe200078e0209 */
[----:B------:R-:W-:Y:S02]  /*03d0*/  IADD3 R8, P1, PT, R8, 0x10, RZ ;  /* 0x0000001008087810 */ /* 0x000fe40007f3e0ff */
[----:B------:R-:W-:Y:S02]  /*03e0*/  LEA.HI.X R9, R6, UR5, R19, 0x2, P0 ;  /* 0x0000000506097c11 */ /* 0x000fe400080f1413 */
[----:B------:R-:W-:-:S03]  /*03f0*/  IADD3 R22, PT, PT, R22, 0x10, RZ ;  /* 0x0000001016167810 */ /* 0x000fc60007ffe0ff */
[----:B------:R-:W-:-:S07]  /*0400*/  IMAD.X R9, RZ, RZ, R9, P1 ;  /* 0x000000ffff097224 */ /* 0x000fce00008e0609 */
.L_x_4:
[----:B------:R-:W2:Y:S04]  /*0410*/  LDG.E R26, desc[UR6][R8.64+-0x10] ;  /* 0xfffff006081a7981 */ /* 0x000ea8000c1e1900 */
[----:B------:R-:W3:Y:S04]  /*0420*/  LDG.E R27, desc[UR6][R8.64+-0xc] ;  /* 0xfffff406081b7981 */ /* 0x000ee8000c1e1900 */
[----:B------:R-:W4:Y:S04]  /*0430*/  LDG.E R24, desc[UR6][R8.64+-0x8] ;  /* 0xfffff80608187981 */ /* 0x000f28000c1e1900 */
[----:B------:R-:W5:Y:S04]  /*0440*/  LDG.E R23, desc[UR6][R8.64+-0x4] ;  /* 0xfffffc0608177981 */ /* 0x000f68000c1e1900 */
[----:B------:R-:W2:Y:S04]  /*0450*/  LDS R25, [R22+-0x10] ;  /* 0xfffff00016197984 */ /* 0x000ea80000000800 */
[----:B------:R-:W-:Y:S01]  /*0460*/  LDS R29, [R22+0xc] ;  /* 0x00000c00161d7984 */ /* 0x000fe20000000800 */
[----:B--2---:R-:W-:-:S03]  /*0470*/  FFMA R25, R25, R26, R14 ;  /* 0x0000001a19197223 */ /* 0x004fc6000000000e */
[----:B------:R-:W3:Y:S04]  /*0480*/  LDS R14, [R22+-0xc] ;  /* 0xfffff400160e7984 */ /* 0x000ee80000000800 */
[----:B------:R-:W4:Y:S01]  /*0490*/  LDS R26, [R22+-0x8] ;  /* 0xfffff800161a7984 */ /* 0x000f220000000800 */
[----:B---3--:R-:W-:-:S03]  /*04a0*/  FFMA R25, R14, R27, R25 ;  /* 0x0000001b0e197223 */ /* 0x008fc60000000019 */
[----:B------:R-:W2:Y:S01]  /*04b0*/  LDG.E R14, desc[UR6][R8.64] ;  /* 0x00000006080e7981 */ /* 0x000ea2000c1e1900 */
[----:B----4-:R-:W-:-:S03]  /*04c0*/  FFMA R26, R26, R24, R25 ;  /* 0x000000181a1a7223 */ /* 0x010fc60000000019 */
[----:B------:R-:W5:Y:S04]  /*04d0*/  LDS R25, [R22+-0x4] ;  /* 0xfffffc0016197984 */ /* 0x000f680000000800 */
[----:B------:R-:W3:Y:S01]  /*04e0*/  LDG.E R24, desc[UR6][R8.64+0x4] ;  /* 0x0000040608187981 */ /* 0x000ee2000c1e1900 */
[----:B-----5:R-:W-:-:S03]  /*04f0*/  FFMA R27, R25, R23, R26 ;  /* 0x00000017191b7223 */ /* 0x020fc6000000001a */
[----:B------:R-:W4:Y:S04]  /*0500*/  LDG.E R25, desc[UR6][R8.64+0x8] ;  /* 0x0000080608197981 */ /* 0x000f28000c1e1900 */
[----:B------:R0:W5:Y:S01]  /*0510*/  LDG.E R23, desc[UR6][R8.64+0xc] ;  /* 0x00000c0608177981 */ /* 0x000162000c1e1900 */
[----:B------:R-:W-:-:S03]  /*0520*/  IADD3 R11, P0, PT, R11, -0x8, RZ ;  /* 0xfffffff80b0b7810 */ /* 0x000fc60007f1e0ff */
[----:B------:R-:W2:Y:S01]  /*0530*/  LDS R26, [R22] ;  /* 0x00000000161a7984 */ /* 0x000ea20000000800 */
[----:B------:R-:W-:Y:S02]  /*0540*/  IADD3.X R10, PT, PT, R10, -0x1, RZ, P0, !PT ;  /* 0xffffffff0a0a7810 */ /* 0x000fe400007fe4ff */
[----:B------:R-:W-:Y:S02]  /*0550*/  ISETP.NE.U32.AND P0, PT, R11, RZ, PT ;  /* 0x000000ff0b00720c */ /* 0x000fe40003f05070 */
[----:B0-----:R-:W-:Y:S02]  /*0560*/  IADD3 R8, P1, PT, R8, 0x20, RZ ;  /* 0x0000002008087810 */ /* 0x001fe40007f3e0ff */
[----:B------:R-:W-:-:S03]  /*0570*/  ISETP.NE.AND.EX P0, PT, R10, RZ, PT, P0 ;  /* 0x000000ff0a00720c */ /* 0x000fc60003f05300 */
[----:B------:R-:W-:Y:S02]  /*0580*/  IMAD.X R9, RZ, RZ, R9, P1 ;  /* 0x000000ffff097224 */ /* 0x000fe400008e0609 */
[----:B--2---:R-:W-:Y:S02]  /*0590*/  FFMA R27, R26, R14, R27 ;  /* 0x0000000e1a1b7223 */ /* 0x004fe4000000001b */
[----:B------:R-:W3:Y:S02]  /*05a0*/  LDS R14, [R22+0x4] ;  /* 0x00000400160e7984 */ /* 0x000ee40000000800 */
[----:B---3--:R-:W-:Y:S02]  /*05b0*/  FFMA R14, R14, R24, R27 ;  /* 0x000000180e0e7223 */ /* 0x008fe4000000001b */
[----:B------:R0:W4:Y:S02]  /*05c0*/  LDS R27, [R22+0x8] ;  /* 0x00000800161b7984 */ /* 0x0001240000000800 */
[----:B0-----:R-:W-:-:S02]  /*05d0*/  VIADD R22, R22, 0x20 ;  /* 0x0000002016167836 */ /* 0x001fc40000000000 */
[----:B----4-:R-:W-:-:S04]  /*05e0*/  FFMA R14, R27, R25, R14 ;  /* 0x000000191b0e7223 */ /* 0x010fc8000000000e */
[----:B-----5:R-:W-:Y:S01]  /*05f0*/  FFMA R14, R29, R23, R14 ;  /* 0x000000171d0e7223 */ /* 0x020fe2000000000e */
[----:B------:R-:W-:Y:S06]  /*0600*/  @P0 BRA `(.L_x_4) ;  /* 0xfffffffc00800947 */ /* 0x000fec000383ffff */
[----:B------:R-:W-:-:S07]  /*0610*/  IMAD.MOV.U32 R22, RZ, RZ, R15 ;  /* 0x000000ffff167224 */ /* 0x000fce00078e000f */
.L_x_3:
[----:B------:R-:W-:-:S13]  /*0620*/  ISETP.NE.AND P0, PT, R20, RZ, PT ;  /* 0x000000ff1400720c */ /* 0x000fda0003f05270 */
[----:B------:R-:W-:Y:S05]  /*0630*/  @!P0 BRA `(.L_x_5) ;  /* 0x0000000000f88947 */ /* 0x000fea0003800000 */
[----:B------:R-:W-:Y:S02]  /*0640*/  IADD3 R8, PT, PT, R20, -0x1, RZ ;  /* 0xffffffff14087810 */ /* 0x000fe40007ffe0ff */
[----:B------:R-:W-:Y:S02]  /*0650*/  ISETP.NE.AND P1, PT, R18, RZ, PT ;  /* 0x000000ff1200720c */ /* 0x000fe40003f25270 */
[----:B------:R-:W-:-:S13]  /*0660*/  ISETP.GE.U32.AND P0, PT, R8, 0x3, PT ;  /* 0x000000030800780c */ /* 0x000fda0003f06070 */
[----:B------:R-:W-:Y:S05]  /*0670*/  @!P0 BRA `(.L_x_6) ;  /* 0x0000000000608947 */ /* 0x000fea0003800000 */
[----:B------:R-:W0:Y:S01]  /*0680*/  LDCU.64 UR4, c[0x0][0x388] ;  /* 0x00007100ff0477ac */ /* 0x000e220008000a00 */
[----:B------:R-:W-:-:S05]  /*0690*/  IADD3 R9, P0, PT, R21, R6, RZ ;  /* 0x0000000615097210 */ /* 0x000fca0007f1e0ff */
[----:B------:R-:W-:Y:S01]  /*06a0*/  IMAD.X R10, R22, 0x1, R19, P0 ;  /* 0x00000001160a7824 */ /* 0x000fe200000e0613 */
[----:B0-----:R-:W-:-:S04]  /*06b0*/  LEA R8, P0, R9, UR4, 0x2 ;  /* 0x0000000409087c11 */ /* 0x001fc8000f8010ff */
[----:B------:R-:W-:-:S05]  /*06c0*/  LEA.HI.X R9, R9, UR5, R10, 0x2, P0 ;  /* 0x0000000509097c11 */ /* 0x000fca00080f140a */
[----:B------:R-:W2:Y:S04]  /*06d0*/  LDG.E R25, desc[UR6][R8.64] ;  /* 0x0000000608197981 */ /* 0x000ea8000c1e1900 */
[----:B------:R-:W3:Y:S04]  /*06e0*/  LDG.E R11, desc[UR6][R8.64+0x4] ;  /* 0x00000406080b7981 */ /* 0x000ee8000c1e1900 */
[----:B------:R-:W4:Y:S04]  /*06f0*/  LDG.E R10, desc[UR6][R8.64+0x8] ;  /* 0x00000806080a7981 */ /* 0x000f28000c1e1900 */
[----:B------:R-:W5:Y:S01]  /*0700*/  LDG.E R23, desc[UR6][R8.64+0xc] ;  /* 0x00000c0608177981 */ /* 0x000f62000c1e1900 */
[----:B------:R-:W-:Y:S01]  /*0710*/  MOV R24, 0x400 ;  /* 0x0000040000187802 */ /* 0x000fe20000000f00 */
[----:B------:R-:W0:Y:S03]  /*0720*/  S2R R27, SR_CgaCtaId ;  /* 0x00000000001b7919 */ /* 0x000e260000008800 */
[----:B0-----:R-:W-:Y:S01]  /*0730*/  LEA R27, R27, R24, 0x18 ;  /* 0x000000181b1b7211 */ /* 0x001fe200078ec0ff */
[C---:B------:R-:W-:Y:S01]  /*0740*/  IMAD.IADD R24, R21.reuse, 0x1, R5 ;  /* 0x0000000115187824 */ /* 0x040fe200078e0205 */
[----:B------:R-:W-:-:S03]  /*0750*/  IADD3 R21, P0, PT, R21, 0x4, RZ ;  /* 0x0000000415157810 */ /* 0x000fc60007f1e0ff */
[----:B------:R-:W-:Y:S02]  /*0760*/  IMAD R24, R24, 0x4, R27 ;  /* 0x0000000418187824 */ /* 0x000fe400078e021b */
[----:B------:R-:W-:-:S03]  /*0770*/  IMAD.X R22, RZ, RZ, R22, P0 ;  /* 0x000000ffff167224 */ /* 0x000fc600000e0616 */
[----:B------:R-:W2:Y:S04]  /*0780*/  LDS R27, [R24] ;  /* 0x00000000181b7984 */ /* 0x000ea80000000800 */
[----:B------:R-:W3:Y:S04]  /*0790*/  LDS R29, [R24+0x4] ;  /* 0x00000400181d7984 */ /* 0x000ee80000000800 */
[----:B------:R-:W4:Y:S01]  /*07a0*/  LDS R26, [R24+0x8] ;  /* 0x00000800181a7984 */ /* 0x000f220000000800 */
[----:B--2---:R-:W-:-:S03]  /*07b0*/  FFMA R14, R27, R25, R14 ;  /* 0x000000191b0e7223 */ /* 0x004fc6000000000e */
[----:B------:R-:W5:Y:S01]  /*07c0*/  LDS R25, [R24+0xc] ;  /* 0x00000c0018197984 */ /* 0x000f620000000800 */
[----:B---3--:R-:W-:-:S04]  /*07d0*/  FFMA R11, R29, R11, R14 ;  /* 0x0000000b1d0b7223 */ /* 0x008fc8000000000e */
[----:B----4-:R-:W-:-:S04]  /*07e0*/  FFMA R10, R26, R10, R11 ;  /* 0x0000000a1a0a7223 */ /* 0x010fc8000000000b */
[----:B-----5:R-:W-:-:S07]  /*07f0*/  FFMA R14, R25, R23, R10 ;  /* 0x00000017190e7223 */ /* 0x020fce000000000a */
.L_x_6:
[----:B------:R-:W-:Y:S05]  /*0800*/  @!P1 BRA `(.L_x_5) ;  /* 0x0000000000849947 */ /* 0x000fea0003800000 */
[----:B------:R-:W-:Y:S02]  /*0810*/  ISETP.NE.AND P1, PT, R18, 0x1, PT ;  /* 0x000000011200780c */ /* 0x000fe40003f25270 */
[----:B------:R-:W-:-:S11]  /*0820*/  LOP3.LUT P0, RZ, R4, 0x1, RZ, 0xc0, !PT ;  /* 0x0000000104ff7812 */ /* 0x000fd6000780c0ff */
[----:B------:R-:W0:Y:S01]  /*0830*/  @P1 LDC.64 R10, c[0x0][0x388] ;  /* 0x0000e200ff0a1b82 */ /* 0x000e220000000a00 */
[CC--:B------:R-:W-:Y:S02]  /*0840*/  @P1 IADD3 R23, P4, PT, R21.reuse, R6.reuse, RZ ;  /* 0x0000000615171210 */ /* 0x0c0fe40007f9e0ff */
[C---:B------:R-:W-:Y:S02]  /*0850*/  @P1 IADD3 R7, PT, PT, R21.reuse, R5, RZ ;  /* 0x0000000515071210 */ /* 0x040fe40007ffe0ff */
[----:B------:R-:W-:Y:S01]  /*0860*/  @P1 IADD3 R21, P2, PT, R21, 0x2, RZ ;  /* 0x0000000215151810 */ /* 0x000fe20007f5e0ff */
[----:B------:R-:W-:Y:S02]  /*0870*/  @P1 IMAD.X R24, R22, 0x1, R19, P4 ;  /* 0x0000000116181824 */ /* 0x000fe400020e0613 */
[----:B------:R-:W1:Y:S01]  /*0880*/  @P0 LDC.64 R8, c[0x0][0x388] ;  /* 0x0000e200ff080b82 */ /* 0x000e620000000a00 */
[----:B------:R-:W-:Y:S01]  /*0890*/  @P0 IADD3 R6, P4, PT, R21, R6, RZ ;  /* 0x0000000615060210 */ /* 0x000fe20007f9e0ff */
[----:B------:R-:W-:-:S04]  /*08a0*/  @P1 IMAD.X R22, RZ, RZ, R22, P2 ;  /* 0x000000ffff161224 */ /* 0x000fc800010e0616 */
[----:B------:R-:W-:Y:S01]  /*08b0*/  @P0 IMAD.X R22, R22, 0x1, R19, P4 ;  /* 0x0000000116160824 */ /* 0x000fe200020e0613 */
[----:B0-----:R-:W-:-:S04]  /*08c0*/  @P1 LEA R10, P3, R23, R10, 0x2 ;  /* 0x0000000a170a1211 */ /* 0x001fc800078610ff */
[----:B------:R-:W-:Y:S02]  /*08d0*/  @P1 LEA.HI.X R11, R23, R11, R24, 0x2, P3 ;  /* 0x0000000b170b1211 */ /* 0x000fe400018f1418 */
[----:B-1----:R-:W-:-:S03]  /*08e0*/  @P0 LEA R8, P2, R6, R8, 0x2 ;  /* 0x0000000806080211 */ /* 0x002fc600078410ff */
[----:B------:R-:W2:Y:S01]  /*08f0*/  @P1 LDG.E R19, desc[UR6][R10.64] ;  /* 0x000000060a131981 */ /* 0x000ea2000c1e1900 */
[----:B------:R-:W-:-:S03]  /*0900*/  @P0 LEA.HI.X R9, R6, R9, R22, 0x2, P2 ;  /* 0x0000000906090211 */ /* 0x000fc600010f1416 */
[----:B------:R-:W3:Y:S04]  /*0910*/  @P1 LDG.E R6, desc[UR6][R10.64+0x4] ;  /* 0x000004060a061981 */ /* 0x000ee8000c1e1900 */
[----:B------:R0:W4:Y:S01]  /*0920*/  @P0 LDG.E R9, desc[UR6][R8.64] ;  /* 0x0000000608090981 */ /* 0x000122000c1e1900 */
[----:B------:R-:W-:Y:S02]  /*0930*/  @P1 MOV R22, 0x400 ;  /* 0x0000040000161802 */ /* 0x000fe40000000f00 */
[----:B------:R-:W-:Y:S01]  /*0940*/  @P0 IADD3 R5, PT, PT, R21, R5, RZ ;  /* 0x0000000515050210 */ /* 0x000fe20007ffe0ff */
[----:B------:R-:W1:Y:S01]  /*0950*/  @P1 S2R R23, SR_CgaCtaId ;  /* 0x0000000000171919 */ /* 0x000e620000008800 */
[----:B------:R-:W5:Y:S01]  /*0960*/  @P0 S2R R24, SR_CgaCtaId ;  /* 0x0000000000180919 */ /* 0x000f620000008800 */
[----:B-1----:R-:W-:-:S02]  /*0970*/  @P1 LEA R22, R23, R22, 0x18 ;  /* 0x0000001617161211 */ /* 0x002fc400078ec0ff */
[----:B------:R-:W-:-:S03]  /*0980*/  @P0 MOV R23, 0x400 ;  /* 0x0000040000170802 */ /* 0x000fc60000000f00 */
[----:B------:R-:W-:Y:S01]  /*0990*/  @P1 IMAD R7, R7, 0x4, R22 ;  /* 0x0000000407071824 */ /* 0x000fe200078e0216 */
[----:B-----5:R-:W-:-:S04]  /*09a0*/  @P0 LEA R24, R24, R23, 0x18 ;  /* 0x0000001718180211 */ /* 0x020fc800078ec0ff */
[----:B------:R-:W2:Y:S01]  /*09b0*/  @P1 LDS R21, [R7] ;  /* 0x0000000007151984 */ /* 0x000ea20000000800 */
[----:B------:R-:W-:-:S03]  /*09c0*/  @P0 IMAD R5, R5, 0x4, R24 ;  /* 0x0000000405050824 */ /* 0x000fc600078e0218 */
[----:B0-----:R-:W3:Y:S04]  /*09d0*/  @P1 LDS R8, [R7+0x4] ;  /* 0x0000040007081984 */ /* 0x001ee80000000800 */
[----:B------:R-:W4:Y:S01]  /*09e0*/  @P0 LDS R5, [R5] ;  /* 0x0000000005050984 */ /* 0x000f220000000800 */
[----:B--2---:R-:W-:-:S04]  /*09f0*/  @P1 FFMA R19, R21, R19, R14 ;  /* 0x0000001315131223 */ /* 0x004fc8000000000e */
[----:B---3--:R-:W-:-:S04]  /*0a00*/  @P1 FFMA R14, R8, R6, R19 ;  /* 0x00000006080e1223 */ /* 0x008fc80000000013 */
[----:B----4-:R-:W-:-:S07]  /*0a10*/  @P0 FFMA R14, R5, R9, R14 ;  /* 0x00000009050e0223 */ /* 0x010fce000000000e */
.L_x_5:
[----:B------:R-:W-:-:S04]  /*0a20*/  IADD3 R13, P1, PT, R13, 0x1, RZ ;  /* 0x000000010d0d7810 */ /* 0x000fc80007f3e0ff */
[----:B------:R-:W-:Y:S01]  /*0a30*/  ISETP.NE.U32.AND P0, PT, R13, R4, PT ;  /* 0x000000040d00720c */ /* 0x000fe20003f05070 */
[----:B------:R-:W-:-:S05]  /*0a40*/  IMAD.X R0, RZ, RZ, R0, P1 ;  /* 0x000000ffff007224 */ /* 0x000fca00008e0600 */
[----:B------:R-:W-:-:S13]  /*0a50*/  ISETP.NE.AND.EX P0, PT, R0, R15, PT, P0 ;  /* 0x0000000f0000720c */ /* 0x000fda0003f05300 */
[----:B------:R-:W-:Y:S05]  /*0a60*/  @P0 BRA `(.L_x_7) ;  /* 0xfffffff800100947 */ /* 0x000fea000383ffff */
.L_x_2:
[----:B0-----:R-:W0:Y:S01]  /*0a70*/  LDC.64 R2, c[0x0][0x390] ;  /* 0x0000e400ff027b82 */ /* 0x001e220000000a00 */
[----:B------:R-:W1:Y:S02]  /*0a80*/  LDCU UR4, c[0x0][0x3a0] ;  /* 0x00007400ff0477ac */ /* 0x000e640008000800 */
[----:B-1----:R-:W-:-:S04]  /*0a90*/  IMAD R17, R16, UR4, R17 ;  /* 0x0000000410117c24 */ /* 0x002fc8000f8e0211 */
[----:B0-----:R-:W-:-:S05]  /*0aa0*/  IMAD.WIDE R2, R17, 0x4, R2 ;  /* 0x0000000411027825 */ /* 0x001fca00078e0202 */
[----:B------:R-:W-:Y:S01]  /*0ab0*/  STG.E desc[UR6][R2.64], R14 ;  /* 0x0000000e02007986 */ /* 0x000fe2000c101906 */
[----:B------:R-:W-:Y:S05]  /*0ac0*/  EXIT ;  /* 0x000000000000794d */ /* 0x000fea0003800000 */
.L_x_8:
[----:B------:R-:W-:-:S00]  /*0ad0*/  BRA `(.L_x_8) ;  /* 0xfffffffc00fc7947 */ /* 0x000fc0000383ffff */
[----:B------:R-:W-:-:S00]  /*0ae0*/  NOP ;  /* 0x0000000000007918 */ /* 0x000fc00000000000 */
        /* <DEDUP_REMOVED lines=9> */
.L_x_9:


//--------------------- .nv.shared._Z11convolve_v1PKfS0_Pfiii --------------------------
	.section	.nv.shared._Z11convolve_v1PKfS0_Pfiii,"aw",@nobits
	.sectionflags	@""
	.align	4
.nv.shared._Z11convolve_v1PKfS0_Pfiii:
	.zero		1600


//--------------------- .nv.shared.reserved.0     --------------------------
	.section	.nv.shared.reserved.0,"aw",@nobits
	.weak		__nv_reservedSMEM_offset_0_alias
	.size		__nv_reservedSMEM_offset_0_alias, 0, 64
	.other		__nv_reservedSMEM_offset_0_alias,@"STO_CUDA_RESERVED_SHARED STV_DEFAULT"
__nv_reservedSMEM_offset_0_alias:
	.zero		0
	.zero		64


//--------------------- .nv.constant0._Z11convolve_v1PKfS0_Pfiii --------------------------
	.section	.nv.constant0._Z11convolve_v1PKfS0_Pfiii,"a",@progbits
	.sectionflags	@""
	.align	4
.nv.constant0._Z11convolve_v1PKfS0_Pfiii:
	.zero		932


//--------------------- SYMBOLS --------------------------

	.type		.nv.reservedSmem.offset0,@object
	.size		.nv.reservedSmem.offset0,0x4
	.type		.nv.reservedSmem.cap,@object
	.size		.nv.reservedSmem.cap,0x4
